	.headerflags	@"EF_CUDA_TEXMODE_UNIFIED EF_CUDA_64BIT_ADDRESS EF_CUDA_ACCELERATORS EF_CUDA_SM90 EF_CUDA_VIRTUAL_SM(EF_CUDA_SM90)"
	.elftype	@"ET_EXEC"


//--------------------- .nv.info                  --------------------------
	.section	.nv.info,"",@"SHT_CUDA_INFO"
	.align	4


	//----- nvinfo : EIATTR_REGCOUNT
	.align		4
        /*0000*/ 	.byte	0x04, 0x2f
        /*0002*/ 	.short	(.L_3 - .L_2)
	.align		4
.L_2:
        /*0004*/ 	.word	index@(triton_poi_fused__native_batch_norm_legit_no_training_relu_22)
        /*0008*/ 	.word	0x00000020


	//----- nvinfo : EIATTR_MIN_STACK_SIZE
	.align		4
.L_3:
        /*000c*/ 	.byte	0x04, 0x12
        /*000e*/ 	.short	(.L_5 - .L_4)
	.align		4
.L_4:
        /*0010*/ 	.word	index@(triton_poi_fused__native_batch_norm_legit_no_training_relu_22)
        /*0014*/ 	.word	0x00000000


	//----- nvinfo : EIATTR_FRAME_SIZE
	.align		4
.L_5:
        /*0018*/ 	.byte	0x04, 0x11
        /*001a*/ 	.short	(.L_7 - .L_6)
	.align		4
.L_6:
        /*001c*/ 	.word	index@(triton_poi_fused__native_batch_norm_legit_no_training_relu_22)
        /*0020*/ 	.word	0x00000000


	//----- nvinfo : EIATTR_MIN_STACK_SIZE
	.align		4
.L_7:
        /*0024*/ 	.byte	0x04, 0x12
        /*0026*/ 	.short	(.L_9 - .L_8)
	.align		4
.L_8:
        /*0028*/ 	.word	index@(triton_poi_fused__native_batch_norm_legit_no_training_relu_22)
        /*002c*/ 	.word	0x00000000
.L_9:


//--------------------- .nv.info.triton_poi_fused__native_batch_norm_legit_no_training_relu_22 --------------------------
	.section	.nv.info.triton_poi_fused__native_batch_norm_legit_no_training_relu_22,"",@"SHT_CUDA_INFO"
	.sectionflags	@""
	.align	4


	//----- nvinfo : EIATTR_CUDA_API_VERSION
	.align		4
        /*0000*/ 	.byte	0x04, 0x37
        /*0002*/ 	.short	(.L_11 - .L_10)
.L_10:
        /*0004*/ 	.word	0x0000007c


	//----- nvinfo : EIATTR_KPARAM_INFO
	.align		4
.L_11:
        /*0008*/ 	.byte	0x04, 0x17
        /*000a*/ 	.short	(.L_13 - .L_12)
.L_12:
        /*000c*/ 	.word	0x00000000
        /*0010*/ 	.short	0x0006
        /*0012*/ 	.short	0x0030
        /*0014*/ 	.byte	0x00, 0xf0, 0x11, 0x00


	//----- nvinfo : EIATTR_KPARAM_INFO
	.align		4
.L_13:
        /*0018*/ 	.byte	0x04, 0x17
        /*001a*/ 	.short	(.L_15 - .L_14)
.L_14:
        /*001c*/ 	.word	0x00000000
        /*0020*/ 	.short	0x0005
        /*0022*/ 	.short	0x0028
        /*0024*/ 	.byte	0x00, 0xf4, 0x21, 0x00


	//----- nvinfo : EIATTR_KPARAM_INFO
	.align		4
.L_15:
        /*0028*/ 	.byte	0x04, 0x17
        /*002a*/ 	.short	(.L_17 - .L_16)
.L_16:
        /*002c*/ 	.word	0x00000000
        /*0030*/ 	.short	0x0004
        /*0032*/ 	.short	0x0020
        /*0034*/ 	.byte	0x00, 0xf4, 0x21, 0x00


	//----- nvinfo : EIATTR_KPARAM_INFO
	.align		4
.L_17:
        /*0038*/ 	.byte	0x04, 0x17
        /*003a*/ 	.short	(.L_19 - .L_18)
.L_18:
        /*003c*/ 	.word	0x00000000
        /*0040*/ 	.short	0x0003
        /*0042*/ 	.short	0x0018
        /*0044*/ 	.byte	0x00, 0xf4, 0x21, 0x00


	//----- nvinfo : EIATTR_KPARAM_INFO
	.align		4
.L_19:
        /*0048*/ 	.byte	0x04, 0x17
        /*004a*/ 	.short	(.L_21 - .L_20)
.L_20:
        /*004c*/ 	.word	0x00000000
        /*0050*/ 	.short	0x0002
        /*0052*/ 	.short	0x0010
        /*0054*/ 	.byte	0x00, 0xf4, 0x21, 0x00


	//----- nvinfo : EIATTR_KPARAM_INFO
	.align		4
.L_21:
        /*0058*/ 	.byte	0x04, 0x17
        /*005a*/ 	.short	(.L_23 - .L_22)
.L_22:
        /*005c*/ 	.word	0x00000000
        /*0060*/ 	.short	0x0001
        /*0062*/ 	.short	0x0008
        /*0064*/ 	.byte	0x00, 0xf4, 0x21, 0x00


	//----- nvinfo : EIATTR_KPARAM_INFO
	.align		4
.L_23:
        /*0068*/ 	.byte	0x04, 0x17
        /*006a*/ 	.short	(.L_25 - .L_24)
.L_24:
        /*006c*/ 	.word	0x00000000
        /*0070*/ 	.short	0x0000
        /*0072*/ 	.short	0x0000
        /*0074*/ 	.byte	0x00, 0xf4, 0x21, 0x00


	//----- nvinfo : EIATTR_SPARSE_MMA_MASK
	.align		4
.L_25:
        /*0078*/ 	.byte	0x03, 0x50
        /*007a*/ 	.short	0x0000


	//----- nvinfo : EIATTR_MAXREG_COUNT
	.align		4
        /*007c*/ 	.byte	0x03, 0x1b
        /*007e*/ 	.short	0x00ff


	//----- nvinfo : EIATTR_EXIT_INSTR_OFFSETS
	.align		4
        /*0080*/ 	.byte	0x04, 0x1c
        /*0082*/ 	.short	(.L_27 - .L_26)


	//   ....[0]....
.L_26:
        /*0084*/ 	.word	0x000006f0


	//----- nvinfo : EIATTR_REQNTID
	.align		4
.L_27:
        /*0088*/ 	.byte	0x04, 0x10
        /*008a*/ 	.short	(.L_29 - .L_28)
.L_28:
        /*008c*/ 	.word	0x00000080
        /*0090*/ 	.word	0x00000001
        /*0094*/ 	.word	0x00000001


	//----- nvinfo : EIATTR_CBANK_PARAM_SIZE
	.align		4
.L_29:
        /*0098*/ 	.byte	0x03, 0x19
        /*009a*/ 	.short	0x0034


	//----- nvinfo : EIATTR_PARAM_CBANK
	.align		4
        /*009c*/ 	.byte	0x04, 0x0a
        /*009e*/ 	.short	(.L_31 - .L_30)
	.align		4
.L_30:
        /*00a0*/ 	.word	index@(.nv.constant0.triton_poi_fused__native_batch_norm_legit_no_training_relu_22)
        /*00a4*/ 	.short	0x0210
        /*00a6*/ 	.short	0x0034


	//----- nvinfo : EIATTR_SW_WAR
	.align		4
.L_31:
        /*00a8*/ 	.byte	0x04, 0x36
        /*00aa*/ 	.short	(.L_33 - .L_32)
.L_32:
        /*00ac*/ 	.word	0x00000008
.L_33:


//--------------------- .nv.callgraph             --------------------------
	.section	.nv.callgraph,"",@"SHT_CUDA_CALLGRAPH"
	.align	4
	.sectionentsize	8
	.align		4
        /*0000*/ 	.word	0x00000000
	.align		4
        /*0004*/ 	.word	0xffffffff
	.align		4
        /*0008*/ 	.word	0x00000000
	.align		4
        /*000c*/ 	.word	0xfffffffe
	.align		4
        /*0010*/ 	.word	0x00000000
	.align		4
        /*0014*/ 	.word	0xfffffffd
	.align		4
        /*0018*/ 	.word	0x00000000
	.align		4
        /*001c*/ 	.word	0xfffffffc


//--------------------- .nv.constant4             --------------------------
	.section	.nv.constant4,"a",@progbits
	.align	8
	.align		8
.nv.constant4:
        /*0000*/ 	.dword	_$_str
	.align		8
        /*0008*/ 	.dword	_$_str_$_2


//--------------------- .text.triton_poi_fused__native_batch_norm_legit_no_training_relu_22 --------------------------
	.section	.text.triton_poi_fused__native_batch_norm_legit_no_training_relu_22,"ax",@progbits
	.align	128
        .global         triton_poi_fused__native_batch_norm_legit_no_training_relu_22
        .type           triton_poi_fused__native_batch_norm_legit_no_training_relu_22,@function
        .size           triton_poi_fused__native_batch_norm_legit_no_training_relu_22,(.L_x_1 - triton_poi_fused__native_batch_norm_legit_no_training_relu_22)
        .other          triton_poi_fused__native_batch_norm_legit_no_training_relu_22,@"STO_CUDA_ENTRY STV_DEFAULT"
triton_poi_fused__native_batch_norm_legit_no_training_relu_22:
.text.triton_poi_fused__native_batch_norm_legit_no_training_relu_22:
[----:B------:R-:W-:Y:S01]  /*0000*/  LDC R1, c[0x0][0x28] ;  /* 0x00000a00ff017b82 */ /* 0x000fe20000000800 */
[----:B------:R-:W1:Y:S01]  /*0010*/  S2R R0, SR_TID.X ;  /* 0x0000000000007919 */ /* 0x000e620000002100 */
[----:B------:R-:W-:Y:S01]  /*0020*/  HFMA2.MMA R12, -RZ, RZ, 0, 0 ;  /* 0x00000000ff0c7435 */ /* 0x000fe200000001ff */
[----:B------:R-:W-:-:S05]  /*0030*/  MOV R4, RZ ;  /* 0x000000ff00047202 */ /* 0x000fca0000000f00 */
[----:B------:R-:W2:Y:S01]  /*0040*/  LDC.64 R2, c[0x0][0x220] ;  /* 0x00008800ff027b82 */ /* 0x000ea20000000a00 */
[----:B------:R-:W3:Y:S01]  /*0050*/  S2R R13, SR_CTAID.X ;  /* 0x00000000000d7919 */ /* 0x000ee20000002500 */
[----:B------:R-:W-:-:S06]  /*0060*/  ULDC.64 UR4, c[0x0][0x208] ;  /* 0x0000820000047ab9 */ /* 0x000fcc0000000a00 */
[----:B------:R-:W4:Y:S08]  /*0070*/  LDC.64 R18, c[0x0][0x218] ;  /* 0x00008600ff127b82 */ /* 0x000f300000000a00 */
[----:B------:R-:W5:Y:S08]  /*0080*/  LDC.64 R16, c[0x0][0x210] ;  /* 0x00008400ff107b82 */ /* 0x000f700000000a00 */
[----:B------:R-:W4:Y:S01]  /*0090*/  LDC.64 R14, c[0x0][0x230] ;  /* 0x00008c00ff0e7b82 */ /* 0x000f220000000a00 */
[----:B-1----:R-:W-:-:S04]  /*00a0*/  SHF.L.U32 R0, R0, 0x2, RZ ;  /* 0x0000000200007819 */ /* 0x002fc800000006ff */
[----:B------:R-:W-:-:S04]  /*00b0*/  LOP3.LUT R0, R0, 0x1fc, RZ, 0xc0, !PT ;  /* 0x000001fc00007812 */ /* 0x000fc800078ec0ff */
[----:B---3--:R-:W-:-:S04]  /*00c0*/  LEA R13, R13, R0, 0xa ;  /* 0x000000000d0d7211 */ /* 0x008fc800078e50ff */
[----:B------:R-:W-:Y:S01]  /*00d0*/  IADD3 R5, R13, 0x200, RZ ;  /* 0x000002000d057810 */ /* 0x000fe20007ffe0ff */
[----:B------:R-:W-:-:S04]  /*00e0*/  IMAD.HI R0, R13, -0x6e5d4c3b, R12 ;  /* 0x91a2b3c50d007827 */ /* 0x000fc800078e020c */
[----:B------:R-:W-:Y:S01]  /*00f0*/  IMAD.HI R4, R5, -0x6e5d4c3b, R4 ;  /* 0x91a2b3c505047827 */ /* 0x000fe200078e0204 */
[----:B------:R-:W-:-:S04]  /*0100*/  SHF.R.U32.HI R7, RZ, 0x1f, R0 ;  /* 0x0000001fff077819 */ /* 0x000fc80000011600 */
[----:B------:R-:W-:Y:S02]  /*0110*/  SHF.R.U32.HI R5, RZ, 0x1f, R4 ;  /* 0x0000001fff057819 */ /* 0x000fe40000011604 */
[----:B------:R-:W-:Y:S02]  /*0120*/  LEA.HI.SX32 R7, R0, R7, 0x17 ;  /* 0x0000000700077211 */ /* 0x000fe400078fbaff */
[----:B------:R-:W-:Y:S02]  /*0130*/  LEA.HI.SX32 R5, R4, R5, 0x17 ;  /* 0x0000000504057211 */ /* 0x000fe400078fbaff */
[----:B------:R-:W-:Y:S02]  /*0140*/  LEA.HI R0, R7, R7, RZ, 0x8 ;  /* 0x0000000707007211 */ /* 0x000fe400078f40ff */
[----:B------:R-:W-:Y:S02]  /*0150*/  LEA.HI R4, R5, R5, RZ, 0x8 ;  /* 0x0000000505047211 */ /* 0x000fe400078f40ff */
[----:B------:R-:W-:-:S02]  /*0160*/  LOP3.LUT R0, R0, 0xffffff00, RZ, 0xc0, !PT ;  /* 0xffffff0000007812 */ /* 0x000fc400078ec0ff */
[----:B------:R-:W-:Y:S02]  /*0170*/  LOP3.LUT R4, R4, 0xffffff00, RZ, 0xc0, !PT ;  /* 0xffffff0004047812 */ /* 0x000fe400078ec0ff */
[----:B------:R-:W-:Y:S02]  /*0180*/  IADD3 R23, R7, -R0, RZ ;  /* 0x8000000007177210 */ /* 0x000fe40007ffe0ff */
[----:B------:R-:W-:-:S03]  /*0190*/  IADD3 R21, R5, -R4, RZ ;  /* 0x8000000405157210 */ /* 0x000fc60007ffe0ff */
[----:B--2---:R-:W-:-:S04]  /*01a0*/  IMAD.WIDE R8, R23, 0x4, R2 ;  /* 0x0000000417087825 */ /* 0x004fc800078e0202 */
[----:B------:R-:W-:Y:S01]  /*01b0*/  IMAD.WIDE R10, R21, 0x4, R2 ;  /* 0x00000004150a7825 */ /* 0x000fe200078e0202 */
[----:B------:R-:W2:Y:S01]  /*01c0*/  LDG.E.EL R12, desc[UR4][R8.64] ;  /* 0x00000004080c7981 */ /* 0x000ea2000c2e1900 */
[----:B------:R-:W1:Y:S03]  /*01d0*/  LDC.64 R2, c[0x0][0x228] ;  /* 0x00008a00ff027b82 */ /* 0x000e660000000a00 */
[----:B------:R-:W3:Y:S01]  /*01e0*/  LDG.E.EL R20, desc[UR4][R10.64] ;  /* 0x000000040a147981 */ /* 0x000ee2000c2e1900 */
[----:B----4-:R-:W-:-:S04]  /*01f0*/  IMAD.WIDE R26, R23, 0x4, R18 ;  /* 0x00000004171a7825 */ /* 0x010fc800078e0212 */
[----:B-----5:R-:W-:Y:S01]  /*0200*/  IMAD.WIDE R16, R13, 0x4, R16 ;  /* 0x000000040d107825 */ /* 0x020fe200078e0210 */
[----:B------:R-:W4:Y:S03]  /*0210*/  LDG.E.EL R0, desc[UR4][R26.64] ;  /* 0x000000041a007981 */ /* 0x000f26000c2e1900 */
[----:B------:R-:W-:Y:S01]  /*0220*/  IMAD.WIDE R18, R21, 0x4, R18 ;  /* 0x0000000415127825 */ /* 0x000fe200078e0212 */
[----:B------:R-:W4:Y:S04]  /*0230*/  LDG.E.128 R4, desc[UR4][R16.64] ;  /* 0x0000000410047981 */ /* 0x000f28000c1e1d00 */
[----:B------:R-:W5:Y:S04]  /*0240*/  LDG.E.128 R8, desc[UR4][R16.64+0x800] ;  /* 0x0008000410087981 */ /* 0x000f68000c1e1d00 */
[----:B------:R-:W5:Y:S01]  /*0250*/  LDG.E.EL R18, desc[UR4][R18.64] ;  /* 0x0000000412127981 */ /* 0x000f62000c2e1900 */
[----:B-1----:R-:W-:-:S04]  /*0260*/  IMAD.WIDE R24, R23, 0x4, R2 ;  /* 0x0000000417187825 */ /* 0x002fc800078e0202 */
[----:B0-----:R-:W-:Y:S02]  /*0270*/  IMAD.WIDE R22, R23, 0x4, R14 ;  /* 0x0000000417167825 */ /* 0x001fe400078e020e */
[----:B------:R-:W4:Y:S02]  /*0280*/  LDG.E.EL R24, desc[UR4][R24.64] ;  /* 0x0000000418187981 */ /* 0x000f24000c2e1900 */
[C---:B------:R-:W-:Y:S02]  /*0290*/  IMAD.WIDE R2, R21.reuse, 0x4, R2 ;  /* 0x0000000415027825 */ /* 0x040fe400078e0202 */
[----:B------:R-:W5:Y:S02]  /*02a0*/  LDG.E.EL R23, desc[UR4][R22.64] ;  /* 0x0000000416177981 */ /* 0x000f64000c2e1900 */
[----:B------:R-:W-:Y:S02]  /*02b0*/  IMAD.WIDE R28, R21, 0x4, R14 ;  /* 0x00000004151c7825 */ /* 0x000fe400078e020e */
[----:B------:R0:W5:Y:S04]  /*02c0*/  LDG.E.EL R14, desc[UR4][R2.64] ;  /* 0x00000004020e7981 */ /* 0x000168000c2e1900 */
[----:B------:R-:W5:Y:S01]  /*02d0*/  LDG.E.EL R15, desc[UR4][R28.64] ;  /* 0x000000041c0f7981 */ /* 0x000f62000c2e1900 */
[----:B0-----:R-:W-:Y:S01]  /*02e0*/  HFMA2.MMA R3, -RZ, RZ, 1.625, 0 ;  /* 0x3e800000ff037435 */ /* 0x001fe200000001ff */
[----:B--2---:R-:W-:Y:S01]  /*02f0*/  FADD R12, R12, 0.0010000000474974513054 ;  /* 0x3a83126f0c0c7421 */ /* 0x004fe20000000000 */
[----:B---3--:R-:W-:-:S03]  /*0300*/  FADD R20, R20, 0.0010000000474974513054 ;  /* 0x3a83126f14147421 */ /* 0x008fc60000000000 */
[----:B------:R-:W0:Y:S08]  /*0310*/  MUFU.SQRT R21, R12 ;  /* 0x0000000c00157308 */ /* 0x000e300000002000 */
[----:B------:R-:W1:Y:S01]  /*0320*/  MUFU.SQRT R25, R20 ;  /* 0x0000001400197308 */ /* 0x000e620000002000 */
[C---:B0-----:R-:W-:Y:S02]  /*0330*/  FSETP.GT.AND P0, PT, R21.reuse, 8.50705917302346158658e+37, PT ;  /* 0x7e8000001500780b */ /* 0x041fe40003f04000 */
[----:B------:R-:W-:-:S02]  /*0340*/  FSETP.GEU.AND P2, PT, R21, 1.175494350822287508e-38, PT ;  /* 0x008000001500780b */ /* 0x000fc40003f4e000 */
[C---:B-1----:R-:W-:Y:S02]  /*0350*/  FSETP.GT.AND P1, PT, R25.reuse, 8.50705917302346158658e+37, PT ;  /* 0x7e8000001900780b */ /* 0x042fe40003f24000 */
[----:B------:R-:W-:-:S07]  /*0360*/  FSETP.GEU.AND P3, PT, R25, 1.175494350822287508e-38, PT ;  /* 0x008000001900780b */ /* 0x000fce0003f6e000 */
[----:B------:R-:W-:-:S04]  /*0370*/  @P0 FMUL R21, R21, 0.25 ;  /* 0x3e80000015150820 */ /* 0x000fc80000400000 */
[----:B------:R-:W-:Y:S01]  /*0380*/  @!P2 FMUL R21, R21, 16777216 ;  /* 0x4b8000001515a820 */ /* 0x000fe20000400000 */
[----:B------:R-:W-:-:S04]  /*0390*/  @P1 FMUL R25, R25, 0.25 ;  /* 0x3e80000019191820 */ /* 0x000fc80000400000 */
[----:B------:R-:W-:Y:S01]  /*03a0*/  @!P3 FMUL R25, R25, 16777216 ;  /* 0x4b8000001919b820 */ /* 0x000fe20000400000 */
[----:B------:R-:W0:Y:S01]  /*03b0*/  MUFU.RCP R21, R21 ;  /* 0x0000001500157308 */ /* 0x000e220000001000 */
[C---:B------:R-:W-:Y:S02]  /*03c0*/  FSEL R2, R3.reuse, 1, P0 ;  /* 0x3f80000003027808 */ /* 0x040fe40000000000 */
[----:B------:R-:W-:-:S05]  /*03d0*/  FSEL R3, R3, 1, P1 ;  /* 0x3f80000003037808 */ /* 0x000fca0000800000 */
[----:B------:R-:W1:Y:S01]  /*03e0*/  MUFU.RCP R12, R25 ;  /* 0x00000019000c7308 */ /* 0x000e620000001000 */
[----:B------:R-:W-:Y:S01]  /*03f0*/  @!P2 FMUL R2, R2, 16777216 ;  /* 0x4b8000000202a820 */ /* 0x000fe20000400000 */
[----:B------:R-:W-:Y:S01]  /*0400*/  @!P3 FMUL R3, R3, 16777216 ;  /* 0x4b8000000303b820 */ /* 0x000fe20000400000 */
[--C-:B----4-:R-:W-:Y:S01]  /*0410*/  FADD R17, R4, -R0.reuse ;  /* 0x8000000004117221 */ /* 0x110fe20000000000 */
[--C-:B------:R-:W-:Y:S01]  /*0420*/  FADD R19, R6, -R0.reuse ;  /* 0x8000000006137221 */ /* 0x100fe20000000000 */
[----:B0-----:R-:W-:Y:S01]  /*0430*/  FMUL R16, R21, R2 ;  /* 0x0000000215107220 */ /* 0x001fe20000400000 */
[--C-:B------:R-:W-:Y:S01]  /*0440*/  FADD R5, R5, -R0.reuse ;  /* 0x8000000005057221 */ /* 0x100fe20000000000 */
[----:B------:R-:W-:Y:S01]  /*0450*/  FADD R7, R7, -R0 ;  /* 0x8000000007077221 */ /* 0x000fe20000000000 */
[----:B-1----:R-:W-:Y:S02]  /*0460*/  FMUL R12, R12, R3 ;  /* 0x000000030c0c7220 */ /* 0x002fe40000400000 */
[----:B------:R-:W0:Y:S01]  /*0470*/  LDC.64 R2, c[0x0][0x238] ;  /* 0x00008e00ff027b82 */ /* 0x000e220000000a00 */
[C---:B------:R-:W-:Y:S01]  /*0480*/  FMUL R0, R16.reuse, R17 ;  /* 0x0000001110007220 */ /* 0x040fe20000400000 */
[C---:B------:R-:W-:Y:S01]  /*0490*/  FMUL R6, R16.reuse, R19 ;  /* 0x0000001310067220 */ /* 0x040fe20000400000 */
[----:B------:R-:W-:Y:S01]  /*04a0*/  FMUL R4, R16, R5 ;  /* 0x0000000510047220 */ /* 0x000fe20000400000 */
[--C-:B-----5:R-:W-:Y:S01]  /*04b0*/  FADD R17, R8, -R18.reuse ;  /* 0x8000001208117221 */ /* 0x120fe20000000000 */
[--C-:B------:R-:W-:Y:S01]  /*04c0*/  FADD R9, R9, -R18.reuse ;  /* 0x8000001209097221 */ /* 0x100fe20000000000 */
[--C-:B------:R-:W-:Y:S01]  /*04d0*/  FADD R19, R10, -R18.reuse ;  /* 0x800000120a137221 */ /* 0x100fe20000000000 */
[----:B------:R-:W-:Y:S01]  /*04e0*/  FMUL R16, R16, R7 ;  /* 0x0000000710107220 */ /* 0x000fe20000400000 */
[----:B------:R-:W-:Y:S01]  /*04f0*/  FADD R11, R11, -R18 ;  /* 0x800000120b0b7221 */ /* 0x000fe20000000000 */
[--C-:B------:R-:W-:Y:S01]  /*0500*/  FFMA R5, R24, R6, R23.reuse ;  /* 0x0000000618057223 */ /* 0x100fe20000000017 */
[C---:B------:R-:W-:Y:S01]  /*0510*/  FMUL R17, R12.reuse, R17 ;  /* 0x000000110c117220 */ /* 0x040fe20000400000 */
[C---:B------:R-:W-:Y:S01]  /*0520*/  FMUL R8, R12.reuse, R9 ;  /* 0x000000090c087220 */ /* 0x040fe20000400000 */
[----:B------:R-:W-:Y:S01]  /*0530*/  FMUL R6, R12, R19 ;  /* 0x000000130c067220 */ /* 0x000fe20000400000 */
[--C-:B------:R-:W-:Y:S01]  /*0540*/  FFMA R7, R24, R16, R23.reuse ;  /* 0x0000001018077223 */ /* 0x100fe20000000017 */
[----:B------:R-:W-:Y:S01]  /*0550*/  FMUL R12, R12, R11 ;  /* 0x0000000b0c0c7220 */ /* 0x000fe20000400000 */
[C-C-:B------:R-:W-:Y:S01]  /*0560*/  FFMA R4, R24.reuse, R4, R23.reuse ;  /* 0x0000000418047223 */ /* 0x140fe20000000017 */
[----:B------:R-:W-:Y:S01]  /*0570*/  FFMA R0, R24, R0, R23 ;  /* 0x0000000018007223 */ /* 0x000fe20000000017 */
[C-C-:B------:R-:W-:Y:S01]  /*0580*/  FFMA R17, R14.reuse, R17, R15.reuse ;  /* 0x000000110e117223 */ /* 0x140fe2000000000f */
[C-C-:B------:R-:W-:Y:S01]  /*0590*/  FFMA R12, R14.reuse, R12, R15.reuse ;  /* 0x0000000c0e0c7223 */ /* 0x140fe2000000000f */
[C-C-:B------:R-:W-:Y:S01]  /*05a0*/  FFMA R8, R14.reuse, R8, R15.reuse ;  /* 0x000000080e087223 */ /* 0x140fe2000000000f */
[----:B------:R-:W-:Y:S01]  /*05b0*/  FFMA R9, R14, R6, R15 ;  /* 0x000000060e097223 */ /* 0x000fe2000000000f */
[----:B------:R-:W-:-:S02]  /*05c0*/  FSETP.GEU.AND P6, PT, R7, RZ, PT ;  /* 0x000000ff0700720b */ /* 0x000fc40003fce000 */
[----:B------:R-:W-:Y:S02]  /*05d0*/  FSETP.GEU.AND P0, PT, R5, RZ, PT ;  /* 0x000000ff0500720b */ /* 0x000fe40003f0e000 */
[----:B------:R-:W-:Y:S02]  /*05e0*/  FSETP.GEU.AND P1, PT, R4, RZ, PT ;  /* 0x000000ff0400720b */ /* 0x000fe40003f2e000 */
[----:B------:R-:W-:Y:S02]  /*05f0*/  FSETP.GEU.AND P3, PT, R12, RZ, PT ;  /* 0x000000ff0c00720b */ /* 0x000fe40003f6e000 */
[----:B------:R-:W-:Y:S02]  /*0600*/  SEL R7, R7, RZ, P6 ;  /* 0x000000ff07077207 */ /* 0x000fe40003000000 */
[----:B------:R-:W-:Y:S02]  /*0610*/  FSETP.GEU.AND P2, PT, R0, RZ, PT ;  /* 0x000000ff0000720b */ /* 0x000fe40003f4e000 */
[----:B------:R-:W-:-:S02]  /*0620*/  FSETP.GEU.AND P4, PT, R9, RZ, PT ;  /* 0x000000ff0900720b */ /* 0x000fc40003f8e000 */
[----:B------:R-:W-:Y:S02]  /*0630*/  FSETP.GEU.AND P5, PT, R17, RZ, PT ;  /* 0x000000ff1100720b */ /* 0x000fe40003fae000 */
[----:B------:R-:W-:Y:S01]  /*0640*/  FSETP.GEU.AND P6, PT, R8, RZ, PT ;  /* 0x000000ff0800720b */ /* 0x000fe20003fce000 */
[----:B0-----:R-:W-:Y:S01]  /*0650*/  IMAD.WIDE R2, R13, 0x4, R2 ;  /* 0x000000040d027825 */ /* 0x001fe200078e0202 */
[----:B------:R-:W-:Y:S02]  /*0660*/  SEL R6, R5, RZ, P0 ;  /* 0x000000ff05067207 */ /* 0x000fe40000000000 */
[----:B------:R-:W-:Y:S02]  /*0670*/  SEL R5, R4, RZ, P1 ;  /* 0x000000ff04057207 */ /* 0x000fe40000800000 */
[----:B------:R-:W-:Y:S02]  /*0680*/  SEL R15, R12, RZ, P3 ;  /* 0x000000ff0c0f7207 */ /* 0x000fe40001800000 */
[----:B------:R-:W-:-:S02]  /*0690*/  SEL R4, R0, RZ, P2 ;  /* 0x000000ff00047207 */ /* 0x000fc40001000000 */
[----:B------:R-:W-:Y:S02]  /*06a0*/  SEL R14, R9, RZ, P4 ;  /* 0x000000ff090e7207 */ /* 0x000fe40002000000 */
[----:B------:R-:W-:Y:S02]  /*06b0*/  SEL R12, R17, RZ, P5 ;  /* 0x000000ff110c7207 */ /* 0x000fe40002800000 */
[----:B------:R-:W-:Y:S01]  /*06c0*/  SEL R13, R8, RZ, P6 ;  /* 0x000000ff080d7207 */ /* 0x000fe20003000000 */
[----:B------:R-:W-:Y:S04]  /*06d0*/  STG.E.128 desc[UR4][R2.64], R4 ;  /* 0x0000000402007986 */ /* 0x000fe8000c101d04 */
[----:B------:R-:W-:Y:S01]  /*06e0*/  STG.E.128 desc[UR4][R2.64+0x800], R12 ;  /* 0x0008000c02007986 */ /* 0x000fe2000c101d04 */
[----:B------:R-:W-:Y:S05]  /*06f0*/  EXIT ;  /* 0x000000000000794d */ /* 0x000fea0003800000 */
.L_x_0:
[----:B------:R-:W-:-:S00]  /*0700*/  BRA `(.L_x_0) ;  /* 0xfffffffc00fc7947 */ /* 0x000fc0000383ffff */
[----:B------:R-:W-:-:S00]  /*0710*/  NOP ;  /* 0x0000000000007918 */ /* 0x000fc00000000000 */
        /* <DEDUP_REMOVED lines=14> */
.L_x_1:


//--------------------- .nv.global.init           --------------------------
	.section	.nv.global.init,"aw",@progbits
.nv.global.init:
	.type		_$_str,@object
	.size		_$_str,(_$_str_$_2 - _$_str)
_$_str:
        /*0000*/ 	.byte	0x5f, 0x5f, 0x43, 0x55, 0x44, 0x41, 0x5f, 0x46, 0x54, 0x5a, 0x00
	.type		_$_str_$_2,@object
	.size		_$_str_$_2,(.L_1 - _$_str_$_2)
_$_str_$_2:
        /*000b*/ 	.byte	0x5f, 0x5f, 0x43, 0x55, 0x44, 0x41, 0x5f, 0x50, 0x52, 0x45, 0x43, 0x5f, 0x53, 0x51, 0x52, 0x54
        /*001b*/ 	.byte	0x00
.L_1:


//--------------------- .nv.constant0.triton_poi_fused__native_batch_norm_legit_no_training_relu_22 --------------------------
	.section	.nv.constant0.triton_poi_fused__native_batch_norm_legit_no_training_relu_22,"a",@progbits
	.sectionflags	@""
	.align	4
.nv.constant0.triton_poi_fused__native_batch_norm_legit_no_training_relu_22:
	.zero		580
